	.headerflags	@"EF_CUDA_TEXMODE_UNIFIED EF_CUDA_64BIT_ADDRESS EF_CUDA_ACCELERATORS EF_CUDA_SM90 EF_CUDA_VIRTUAL_SM(EF_CUDA_SM90)"
	.elftype	@"ET_EXEC"


//--------------------- .nv.info                  --------------------------
	.section	.nv.info,"",@"SHT_CUDA_INFO"
	.align	4


	//----- nvinfo : EIATTR_REGCOUNT
	.align		4
        /*0000*/ 	.byte	0x04, 0x2f
        /*0002*/ 	.short	(.L_3 - .L_2)
	.align		4
.L_2:
        /*0004*/ 	.word	index@(triton_poi_fused__native_batch_norm_legit_no_training_relu_6)
        /*0008*/ 	.word	0x00000016


	//----- nvinfo : EIATTR_MIN_STACK_SIZE
	.align		4
.L_3:
        /*000c*/ 	.byte	0x04, 0x12
        /*000e*/ 	.short	(.L_5 - .L_4)
	.align		4
.L_4:
        /*0010*/ 	.word	index@(triton_poi_fused__native_batch_norm_legit_no_training_relu_6)
        /*0014*/ 	.word	0x00000000


	//----- nvinfo : EIATTR_FRAME_SIZE
	.align		4
.L_5:
        /*0018*/ 	.byte	0x04, 0x11
        /*001a*/ 	.short	(.L_7 - .L_6)
	.align		4
.L_6:
        /*001c*/ 	.word	index@(triton_poi_fused__native_batch_norm_legit_no_training_relu_6)
        /*0020*/ 	.word	0x00000000


	//----- nvinfo : EIATTR_MIN_STACK_SIZE
	.align		4
.L_7:
        /*0024*/ 	.byte	0x04, 0x12
        /*0026*/ 	.short	(.L_9 - .L_8)
	.align		4
.L_8:
        /*0028*/ 	.word	index@(triton_poi_fused__native_batch_norm_legit_no_training_relu_6)
        /*002c*/ 	.word	0x00000000
.L_9:


//--------------------- .nv.info.triton_poi_fused__native_batch_norm_legit_no_training_relu_6 --------------------------
	.section	.nv.info.triton_poi_fused__native_batch_norm_legit_no_training_relu_6,"",@"SHT_CUDA_INFO"
	.sectionflags	@""
	.align	4


	//----- nvinfo : EIATTR_CUDA_API_VERSION
	.align		4
        /*0000*/ 	.byte	0x04, 0x37
        /*0002*/ 	.short	(.L_11 - .L_10)
.L_10:
        /*0004*/ 	.word	0x0000007c


	//----- nvinfo : EIATTR_KPARAM_INFO
	.align		4
.L_11:
        /*0008*/ 	.byte	0x04, 0x17
        /*000a*/ 	.short	(.L_13 - .L_12)
.L_12:
        /*000c*/ 	.word	0x00000000
        /*0010*/ 	.short	0x0006
        /*0012*/ 	.short	0x0030
        /*0014*/ 	.byte	0x00, 0xf0, 0x11, 0x00


	//----- nvinfo : EIATTR_KPARAM_INFO
	.align		4
.L_13:
        /*0018*/ 	.byte	0x04, 0x17
        /*001a*/ 	.short	(.L_15 - .L_14)
.L_14:
        /*001c*/ 	.word	0x00000000
        /*0020*/ 	.short	0x0005
        /*0022*/ 	.short	0x0028
        /*0024*/ 	.byte	0x00, 0xf4, 0x21, 0x00


	//----- nvinfo : EIATTR_KPARAM_INFO
	.align		4
.L_15:
        /*0028*/ 	.byte	0x04, 0x17
        /*002a*/ 	.short	(.L_17 - .L_16)
.L_16:
        /*002c*/ 	.word	0x00000000
        /*0030*/ 	.short	0x0004
        /*0032*/ 	.short	0x0020
        /*0034*/ 	.byte	0x00, 0xf4, 0x21, 0x00


	//----- nvinfo : EIATTR_KPARAM_INFO
	.align		4
.L_17:
        /*0038*/ 	.byte	0x04, 0x17
        /*003a*/ 	.short	(.L_19 - .L_18)
.L_18:
        /*003c*/ 	.word	0x00000000
        /*0040*/ 	.short	0x0003
        /*0042*/ 	.short	0x0018
        /*0044*/ 	.byte	0x00, 0xf4, 0x21, 0x00


	//----- nvinfo : EIATTR_KPARAM_INFO
	.align		4
.L_19:
        /*0048*/ 	.byte	0x04, 0x17
        /*004a*/ 	.short	(.L_21 - .L_20)
.L_20:
        /*004c*/ 	.word	0x00000000
        /*0050*/ 	.short	0x0002
        /*0052*/ 	.short	0x0010
        /*0054*/ 	.byte	0x00, 0xf4, 0x21, 0x00


	//----- nvinfo : EIATTR_KPARAM_INFO
	.align		4
.L_21:
        /*0058*/ 	.byte	0x04, 0x17
        /*005a*/ 	.short	(.L_23 - .L_22)
.L_22:
        /*005c*/ 	.word	0x00000000
        /*0060*/ 	.short	0x0001
        /*0062*/ 	.short	0x0008
        /*0064*/ 	.byte	0x00, 0xf4, 0x21, 0x00


	//----- nvinfo : EIATTR_KPARAM_INFO
	.align		4
.L_23:
        /*0068*/ 	.byte	0x04, 0x17
        /*006a*/ 	.short	(.L_25 - .L_24)
.L_24:
        /*006c*/ 	.word	0x00000000
        /*0070*/ 	.short	0x0000
        /*0072*/ 	.short	0x0000
        /*0074*/ 	.byte	0x00, 0xf4, 0x21, 0x00


	//----- nvinfo : EIATTR_SPARSE_MMA_MASK
	.align		4
.L_25:
        /*0078*/ 	.byte	0x03, 0x50
        /*007a*/ 	.short	0x0000


	//----- nvinfo : EIATTR_MAXREG_COUNT
	.align		4
        /*007c*/ 	.byte	0x03, 0x1b
        /*007e*/ 	.short	0x00ff


	//----- nvinfo : EIATTR_EXIT_INSTR_OFFSETS
	.align		4
        /*0080*/ 	.byte	0x04, 0x1c
        /*0082*/ 	.short	(.L_27 - .L_26)


	//   ....[0]....
.L_26:
        /*0084*/ 	.word	0x00000490


	//   ....[1]....
        /*0088*/ 	.word	0x000004b0


	//----- nvinfo : EIATTR_REQNTID
	.align		4
.L_27:
        /*008c*/ 	.byte	0x04, 0x10
        /*008e*/ 	.short	(.L_29 - .L_28)
.L_28:
        /*0090*/ 	.word	0x00000080
        /*0094*/ 	.word	0x00000001
        /*0098*/ 	.word	0x00000001


	//----- nvinfo : EIATTR_CBANK_PARAM_SIZE
	.align		4
.L_29:
        /*009c*/ 	.byte	0x03, 0x19
        /*009e*/ 	.short	0x0034


	//----- nvinfo : EIATTR_PARAM_CBANK
	.align		4
        /*00a0*/ 	.byte	0x04, 0x0a
        /*00a2*/ 	.short	(.L_31 - .L_30)
	.align		4
.L_30:
        /*00a4*/ 	.word	index@(.nv.constant0.triton_poi_fused__native_batch_norm_legit_no_training_relu_6)
        /*00a8*/ 	.short	0x0210
        /*00aa*/ 	.short	0x0034


	//----- nvinfo : EIATTR_SW_WAR
	.align		4
.L_31:
        /*00ac*/ 	.byte	0x04, 0x36
        /*00ae*/ 	.short	(.L_33 - .L_32)
.L_32:
        /*00b0*/ 	.word	0x00000008
.L_33:


//--------------------- .nv.callgraph             --------------------------
	.section	.nv.callgraph,"",@"SHT_CUDA_CALLGRAPH"
	.align	4
	.sectionentsize	8
	.align		4
        /*0000*/ 	.word	0x00000000
	.align		4
        /*0004*/ 	.word	0xffffffff
	.align		4
        /*0008*/ 	.word	0x00000000
	.align		4
        /*000c*/ 	.word	0xfffffffe
	.align		4
        /*0010*/ 	.word	0x00000000
	.align		4
        /*0014*/ 	.word	0xfffffffd
	.align		4
        /*0018*/ 	.word	0x00000000
	.align		4
        /*001c*/ 	.word	0xfffffffc


//--------------------- .nv.constant4             --------------------------
	.section	.nv.constant4,"a",@progbits
	.align	8
	.align		8
.nv.constant4:
        /*0000*/ 	.dword	_$_str
	.align		8
        /*0008*/ 	.dword	_$_str_$_2


//--------------------- .text.triton_poi_fused__native_batch_norm_legit_no_training_relu_6 --------------------------
	.section	.text.triton_poi_fused__native_batch_norm_legit_no_training_relu_6,"ax",@progbits
	.align	128
        .global         triton_poi_fused__native_batch_norm_legit_no_training_relu_6
        .type           triton_poi_fused__native_batch_norm_legit_no_training_relu_6,@function
        .size           triton_poi_fused__native_batch_norm_legit_no_training_relu_6,(.L_x_1 - triton_poi_fused__native_batch_norm_legit_no_training_relu_6)
        .other          triton_poi_fused__native_batch_norm_legit_no_training_relu_6,@"STO_CUDA_ENTRY STV_DEFAULT"
triton_poi_fused__native_batch_norm_legit_no_training_relu_6:
.text.triton_poi_fused__native_batch_norm_legit_no_training_relu_6:
[----:B------:R-:W0:Y:S01]  /*0000*/  LDC R1, c[0x0][0x28] ;  /* 0x00000a00ff017b82 */ /* 0x000e220000000800 */
[----:B------:R-:W1:Y:S07]  /*0010*/  S2R R0, SR_TID.X ;  /* 0x0000000000007919 */ /* 0x000e6e0000002100 */
[----:B------:R-:W2:Y:S01]  /*0020*/  LDC.64 R8, c[0x0][0x220] ;  /* 0x00008800ff087b82 */ /* 0x000ea20000000a00 */
[----:B------:R-:W-:Y:S01]  /*0030*/  ULDC.64 UR4, c[0x0][0x208] ;  /* 0x0000820000047ab9 */ /* 0x000fe20000000a00 */
[----:B------:R-:W3:Y:S06]  /*0040*/  S2R R5, SR_CTAID.X ;  /* 0x0000000000057919 */ /* 0x000eec0000002500 */
[----:B------:R-:W4:Y:S08]  /*0050*/  LDC.64 R14, c[0x0][0x218] ;  /* 0x00008600ff0e7b82 */ /* 0x000f300000000a00 */
[----:B------:R-:W5:Y:S08]  /*0060*/  LDC.64 R12, c[0x0][0x210] ;  /* 0x00008400ff0c7b82 */ /* 0x000f700000000a00 */
[----:B------:R-:W4:Y:S01]  /*0070*/  LDC.64 R16, c[0x0][0x228] ;  /* 0x00008a00ff107b82 */ /* 0x000f220000000a00 */
[----:B-1----:R-:W-:-:S07]  /*0080*/  SHF.L.U32 R0, R0, 0x1, RZ ;  /* 0x0000000100007819 */ /* 0x002fce00000006ff */
[----:B------:R-:W1:Y:S01]  /*0090*/  LDC.64 R18, c[0x0][0x230] ;  /* 0x00008c00ff127b82 */ /* 0x000e620000000a00 */
[----:B---3--:R-:W-:Y:S02]  /*00a0*/  SHF.R.S32.HI R3, RZ, 0x17, R5 ;  /* 0x00000017ff037819 */ /* 0x008fe40000011405 */
[----:B------:R-:W-:Y:S02]  /*00b0*/  LOP3.LUT R0, R0, 0xfe, RZ, 0xc0, !PT ;  /* 0x000000fe00007812 */ /* 0x000fe400078ec0ff */
[----:B------:R-:W-:Y:S02]  /*00c0*/  SGXT R3, R3, 0x1 ;  /* 0x000000010303781a */ /* 0x000fe40000000200 */
[----:B------:R-:W-:-:S04]  /*00d0*/  LEA R0, R5, R0, 0x8 ;  /* 0x0000000005007211 */ /* 0x000fc800078e40ff */
[----:B------:R-:W-:Y:S02]  /*00e0*/  LEA.HI R3, R3, R0, RZ, 0x6 ;  /* 0x0000000003037211 */ /* 0x000fe400078f30ff */
[----:B------:R-:W-:Y:S02]  /*00f0*/  ISETP.GE.AND P0, PT, R0, 0x5800, PT ;  /* 0x000058000000780c */ /* 0x000fe40003f06270 */
[----:B------:R-:W-:-:S05]  /*0100*/  SHF.R.S32.HI R3, RZ, 0x6, R3 ;  /* 0x00000006ff037819 */ /* 0x000fca0000011403 */
[----:B------:R-:W-:-:S05]  /*0110*/  IMAD.HI R2, R3, 0x2e8ba2e9, RZ ;  /* 0x2e8ba2e903027827 */ /* 0x000fca00078e02ff */
[----:B------:R-:W-:-:S04]  /*0120*/  SHF.R.U32.HI R5, RZ, 0x1f, R2 ;  /* 0x0000001fff057819 */ /* 0x000fc80000011602 */
[----:B------:R-:W-:Y:S02]  /*0130*/  LEA.HI.SX32 R2, R2, R5, 0x1c ;  /* 0x0000000502027211 */ /* 0x000fe400078fe2ff */
[----:B------:R-:W-:-:S03]  /*0140*/  CS2R R4, SRZ ;  /* 0x0000000000047805 */ /* 0x000fc6000001ff00 */
[----:B------:R-:W-:-:S04]  /*0150*/  IMAD R11, R2, -0x58, R3 ;  /* 0xffffffa8020b7824 */ /* 0x000fc800078e0203 */
[----:B--2---:R-:W-:-:S05]  /*0160*/  IMAD.WIDE R8, R11, 0x4, R8 ;  /* 0x000000040b087825 */ /* 0x004fca00078e0208 */
[----:B------:R-:W2:Y:S04]  /*0170*/  @!P0 LDG.E.EL R4, desc[UR4][R8.64] ;  /* 0x0000000408048981 */ /* 0x000ea8000c2e1900 */
[----:B------:R3:W2:Y:S01]  /*0180*/  @!P0 LDG.E.EL R5, desc[UR4][R8.64] ;  /* 0x0000000408058981 */ /* 0x0006a2000c2e1900 */
[----:B------:R-:W-:Y:S02]  /*0190*/  CS2R R6, SRZ ;  /* 0x0000000000067805 */ /* 0x000fe4000001ff00 */
[----:B------:R-:W-:Y:S01]  /*01a0*/  CS2R R2, SRZ ;  /* 0x0000000000027805 */ /* 0x000fe2000001ff00 */
[----:B----4-:R-:W-:-:S04]  /*01b0*/  IMAD.WIDE R14, R11, 0x4, R14 ;  /* 0x000000040b0e7825 */ /* 0x010fc800078e020e */
[----:B-----5:R-:W-:Y:S01]  /*01c0*/  IMAD.WIDE R12, R0, 0x4, R12 ;  /* 0x00000004000c7825 */ /* 0x020fe200078e020c */
[----:B------:R-:W4:Y:S01]  /*01d0*/  @!P0 LDG.E.EL R7, desc[UR4][R14.64] ;  /* 0x000000040e078981 */ /* 0x000f22000c2e1900 */
[----:B---3--:R-:W-:Y:S02]  /*01e0*/  CS2R R8, SRZ ;  /* 0x0000000000087805 */ /* 0x008fe4000001ff00 */
[C---:B0-----:R-:W-:Y:S01]  /*01f0*/  IMAD.WIDE R16, R11.reuse, 0x4, R16 ;  /* 0x000000040b107825 */ /* 0x041fe200078e0210 */
[----:B------:R0:W3:Y:S03]  /*0200*/  @!P0 LDG.E.EL R6, desc[UR4][R14.64] ;  /* 0x000000040e068981 */ /* 0x0000e6000c2e1900 */
[----:B-1----:R-:W-:Y:S01]  /*0210*/  IMAD.WIDE R18, R11, 0x4, R18 ;  /* 0x000000040b127825 */ /* 0x002fe200078e0212 */
[----:B------:R1:W4:Y:S01]  /*0220*/  @!P0 LDG.E.64 R2, desc[UR4][R12.64] ;  /* 0x000000040c028981 */ /* 0x000322000c1e1b00 */
[----:B------:R-:W-:-:S03]  /*0230*/  CS2R R10, SRZ ;  /* 0x00000000000a7805 */ /* 0x000fc6000001ff00 */
[----:B------:R-:W5:Y:S04]  /*0240*/  @!P0 LDG.E.EL R9, desc[UR4][R18.64] ;  /* 0x0000000412098981 */ /* 0x000f68000c2e1900 */
[----:B------:R-:W5:Y:S04]  /*0250*/  @!P0 LDG.E.EL R10, desc[UR4][R16.64] ;  /* 0x00000004100a8981 */ /* 0x000f68000c2e1900 */
[----:B------:R-:W3:Y:S04]  /*0260*/  @!P0 LDG.E.EL R11, desc[UR4][R16.64] ;  /* 0x00000004100b8981 */ /* 0x000ee8000c2e1900 */
[----:B------:R-:W3:Y:S01]  /*0270*/  @!P0 LDG.E.EL R8, desc[UR4][R18.64] ;  /* 0x0000000412088981 */ /* 0x000ee2000c2e1900 */
[----:B0-----:R-:W-:Y:S01]  /*0280*/  HFMA2.MMA R14, -RZ, RZ, 1.625, 0 ;  /* 0x3e800000ff0e7435 */ /* 0x001fe200000001ff */
[----:B--2---:R-:W-:Y:S01]  /*0290*/  FADD R4, R4, 9.9999997473787516356e-06 ;  /* 0x3727c5ac04047421 */ /* 0x004fe20000000000 */
[----:B------:R-:W-:-:S03]  /*02a0*/  FADD R5, R5, 9.9999997473787516356e-06 ;  /* 0x3727c5ac05057421 */ /* 0x000fc60000000000 */
[----:B-1----:R-:W0:Y:S08]  /*02b0*/  MUFU.SQRT R12, R4 ;  /* 0x00000004000c7308 */ /* 0x002e300000002000 */
[----:B------:R1:W2:Y:S01]  /*02c0*/  MUFU.SQRT R13, R5 ;  /* 0x00000005000d7308 */ /* 0x0002a20000002000 */
[C---:B0-----:R-:W-:Y:S02]  /*02d0*/  FSETP.GT.AND P1, PT, R12.reuse, 8.50705917302346158658e+37, PT ;  /* 0x7e8000000c00780b */ /* 0x041fe40003f24000 */
[----:B------:R-:W-:Y:S01]  /*02e0*/  FSETP.GEU.AND P3, PT, R12, 1.175494350822287508e-38, PT ;  /* 0x008000000c00780b */ /* 0x000fe20003f6e000 */
[----:B-1----:R-:W0:Y:S01]  /*02f0*/  LDC.64 R4, c[0x0][0x238] ;  /* 0x00008e00ff047b82 */ /* 0x002e220000000a00 */
[----:B--2---:R-:W-:-:S02]  /*0300*/  FSETP.GT.AND P2, PT, R13, 8.50705917302346158658e+37, PT ;  /* 0x7e8000000d00780b */ /* 0x004fc40003f44000 */
[----:B------:R-:W-:-:S07]  /*0310*/  FSETP.GEU.AND P4, PT, R13, 1.175494350822287508e-38, PT ;  /* 0x008000000d00780b */ /* 0x000fce0003f8e000 */
[----:B------:R-:W-:-:S04]  /*0320*/  @P1 FMUL R12, R12, 0.25 ;  /* 0x3e8000000c0c1820 */ /* 0x000fc80000400000 */
[----:B------:R-:W-:Y:S01]  /*0330*/  @!P3 FMUL R12, R12, 16777216 ;  /* 0x4b8000000c0cb820 */ /* 0x000fe20000400000 */
[----:B------:R-:W-:-:S04]  /*0340*/  @P2 FMUL R13, R13, 0.25 ;  /* 0x3e8000000d0d2820 */ /* 0x000fc80000400000 */
[----:B------:R-:W-:Y:S01]  /*0350*/  @!P4 FMUL R13, R13, 16777216 ;  /* 0x4b8000000d0dc820 */ /* 0x000fe20000400000 */
[----:B------:R-:W1:Y:S01]  /*0360*/  MUFU.RCP R12, R12 ;  /* 0x0000000c000c7308 */ /* 0x000e620000001000 */
[----:B------:R-:W-:-:S07]  /*0370*/  FSEL R15, R14, 1, P1 ;  /* 0x3f8000000e0f7808 */ /* 0x000fce0000800000 */
[----:B------:R-:W2:Y:S01]  /*0380*/  MUFU.RCP R13, R13 ;  /* 0x0000000d000d7308 */ /* 0x000ea20000001000 */
[----:B------:R-:W-:Y:S01]  /*0390*/  FSEL R14, R14, 1, P2 ;  /* 0x3f8000000e0e7808 */ /* 0x000fe20001000000 */
[----:B------:R-:W-:-:S04]  /*03a0*/  @!P3 FMUL R15, R15, 16777216 ;  /* 0x4b8000000f0fb820 */ /* 0x000fc80000400000 */
[----:B------:R-:W-:Y:S01]  /*03b0*/  @!P4 FMUL R14, R14, 16777216 ;  /* 0x4b8000000e0ec820 */ /* 0x000fe20000400000 */
[----:B----4-:R-:W-:Y:S01]  /*03c0*/  FADD R2, -R7, R2 ;  /* 0x0000000207027221 */ /* 0x010fe20000000100 */
[----:B---3--:R-:W-:Y:S01]  /*03d0*/  FADD R3, -R6, R3 ;  /* 0x0000000306037221 */ /* 0x008fe20000000100 */
[----:B-1----:R-:W-:Y:S01]  /*03e0*/  FMUL R15, R12, R15 ;  /* 0x0000000f0c0f7220 */ /* 0x002fe20000400000 */
[----:B--2---:R-:W-:-:S03]  /*03f0*/  FMUL R14, R13, R14 ;  /* 0x0000000e0d0e7220 */ /* 0x004fc60000400000 */
[----:B------:R-:W-:Y:S01]  /*0400*/  FMUL R2, R2, R15 ;  /* 0x0000000f02027220 */ /* 0x000fe20000400000 */
[----:B------:R-:W-:-:S03]  /*0410*/  FMUL R3, R3, R14 ;  /* 0x0000000e03037220 */ /* 0x000fc60000400000 */
[----:B-----5:R-:W-:Y:S01]  /*0420*/  FFMA R2, R2, R10, R9 ;  /* 0x0000000a02027223 */ /* 0x020fe20000000009 */
[----:B------:R-:W-:-:S04]  /*0430*/  FFMA R3, R3, R11, R8 ;  /* 0x0000000b03037223 */ /* 0x000fc80000000008 */
[----:B------:R-:W-:Y:S02]  /*0440*/  FSETP.GEU.AND P1, PT, R2, RZ, PT ;  /* 0x000000ff0200720b */ /* 0x000fe40003f2e000 */
[C---:B------:R-:W-:Y:S01]  /*0450*/  FSETP.GEU.AND P2, PT, R3.reuse, RZ, PT ;  /* 0x000000ff0300720b */ /* 0x040fe20003f4e000 */
[----:B0-----:R-:W-:Y:S01]  /*0460*/  IMAD.WIDE R4, R0, 0x4, R4 ;  /* 0x0000000400047825 */ /* 0x001fe200078e0204 */
[----:B------:R-:W-:Y:S02]  /*0470*/  FSEL R2, R2, RZ, P1 ;  /* 0x000000ff02027208 */ /* 0x000fe40000800000 */
[----:B------:R-:W-:Y:S01]  /*0480*/  FSEL R3, R3, RZ, P2 ;  /* 0x000000ff03037208 */ /* 0x000fe20001000000 */
[----:B------:R-:W-:Y:S08]  /*0490*/  @P0 EXIT ;  /* 0x000000000000094d */ /* 0x000ff00003800000 */
[----:B------:R-:W-:Y:S01]  /*04a0*/  STG.E.64 desc[UR4][R4.64], R2 ;  /* 0x0000000204007986 */ /* 0x000fe2000c101b04 */
[----:B------:R-:W-:Y:S05]  /*04b0*/  EXIT ;  /* 0x000000000000794d */ /* 0x000fea0003800000 */
.L_x_0:
[----:B------:R-:W-:-:S00]  /*04c0*/  BRA `(.L_x_0) ;  /* 0xfffffffc00fc7947 */ /* 0x000fc0000383ffff */
[----:B------:R-:W-:-:S00]  /*04d0*/  NOP ;  /* 0x0000000000007918 */ /* 0x000fc00000000000 */
        /* <DEDUP_REMOVED lines=10> */
.L_x_1:


//--------------------- .nv.global.init           --------------------------
	.section	.nv.global.init,"aw",@progbits
.nv.global.init:
	.type		_$_str,@object
	.size		_$_str,(_$_str_$_2 - _$_str)
_$_str:
        /*0000*/ 	.byte	0x5f, 0x5f, 0x43, 0x55, 0x44, 0x41, 0x5f, 0x46, 0x54, 0x5a, 0x00
	.type		_$_str_$_2,@object
	.size		_$_str_$_2,(.L_1 - _$_str_$_2)
_$_str_$_2:
        /*000b*/ 	.byte	0x5f, 0x5f, 0x43, 0x55, 0x44, 0x41, 0x5f, 0x50, 0x52, 0x45, 0x43, 0x5f, 0x53, 0x51, 0x52, 0x54
        /*001b*/ 	.byte	0x00
.L_1:


//--------------------- .nv.constant0.triton_poi_fused__native_batch_norm_legit_no_training_relu_6 --------------------------
	.section	.nv.constant0.triton_poi_fused__native_batch_norm_legit_no_training_relu_6,"a",@progbits
	.sectionflags	@""
	.align	4
.nv.constant0.triton_poi_fused__native_batch_norm_legit_no_training_relu_6:
	.zero		580
